//
// Generated by NVIDIA NVVM Compiler
//
// Compiler Build ID: CL-36424714
// Cuda compilation tools, release 13.0, V13.0.88
// Based on NVVM 20.0.0
//

.version 9.0
.target sm_100
.address_size 64

	// .globl	_Z8rng_initP17curandStateXORWOW
.global .align 4 .b8 precalc_xorwow_matrix[102400];
.global .align 4 .b8 precalc_xorwow_offset_matrix[102400];
.global .align 4 .b8 mrg32k3aM1[2304];
.global .align 4 .b8 mrg32k3aM2[2304];
.global .align 4 .b8 mrg32k3aM1SubSeq[2016];
.global .align 4 .b8 mrg32k3aM2SubSeq[2016];
.global .align 4 .b8 mrg32k3aM1Seq[2304];
.global .align 4 .b8 mrg32k3aM2Seq[2304];
.const .align 8 .b8 __cr_lgamma_table[72];

.visible .entry _Z8rng_initP17curandStateXORWOW(
	.param .u64 .ptr .align 1 _Z8rng_initP17curandStateXORWOW_param_0
)
{
	.reg .b32 	%r<19>;
	.reg .b64 	%rd<9>;

	ld.param.u64 	%rd2, [_Z8rng_initP17curandStateXORWOW_param_0];
	cvta.to.global.u64 	%rd3, %rd2;
	mov.u32 	%r1, %ctaid.x;
	mov.u32 	%r2, %ntid.x;
	mov.u32 	%r3, %tid.x;
	mad.lo.s32 	%r4, %r1, %r2, %r3;
	cvt.u64.u32 	%rd4, %r4;
	// begin inline asm
	mov.u64 	%rd1, %clock64;
	// end inline asm
	add.s64 	%rd5, %rd1, %rd4;
	mul.wide.u32 	%rd6, %r4, 48;
	add.s64 	%rd7, %rd3, %rd6;
	cvt.u32.u64 	%r5, %rd5;
	xor.b32  	%r6, %r5, -1429050551;
	mul.lo.s32 	%r7, %r6, 1099087573;
	{ .reg .b32 tmp; mov.b64 {tmp, %r8}, %rd5; }
	xor.b32  	%r9, %r8, -136515619;
	mul.lo.s32 	%r10, %r9, -1703105765;
	add.s32 	%r11, %r7, %r10;
	add.s32 	%r12, %r11, 6615241;
	add.s32 	%r13, %r7, 123456789;
	st.global.v2.u32 	[%rd7], {%r12, %r13};
	xor.b32  	%r14, %r7, 362436069;
	add.s32 	%r15, %r10, 521288629;
	st.global.v2.u32 	[%rd7+8], {%r14, %r15};
	xor.b32  	%r16, %r10, 88675123;
	add.s32 	%r17, %r7, 5783321;
	st.global.v2.u32 	[%rd7+16], {%r16, %r17};
	mov.b32 	%r18, 0;
	st.global.v2.u32 	[%rd7+24], {%r18, %r18};
	st.global.u32 	[%rd7+32], %r18;
	mov.b64 	%rd8, 0;
	st.global.u64 	[%rd7+40], %rd8;
	ret;

}
	// .globl	_Z16exchange_faces_0Pf
.visible .entry _Z16exchange_faces_0Pf(
	.param .u64 .ptr .align 1 _Z16exchange_faces_0Pf_param_0
)
{
	.reg .b32 	%r<16>;
	.reg .b32 	%f<3>;
	.reg .b64 	%rd<10>;

	ld.param.u64 	%rd1, [_Z16exchange_faces_0Pf_param_0];
	cvta.to.global.u64 	%rd2, %rd1;
	mov.u32 	%r1, %ctaid.x;
	mov.u32 	%r2, %ntid.x;
	mov.u32 	%r3, %tid.x;
	mad.lo.s32 	%r4, %r1, %r2, %r3;
	add.s32 	%r5, %r4, 1;
	mov.u32 	%r6, %ctaid.y;
	mov.u32 	%r7, %ntid.y;
	mov.u32 	%r8, %tid.y;
	mad.lo.s32 	%r9, %r6, %r7, %r8;
	add.s32 	%r10, %r9, 1;
	mov.u32 	%r11, %ctaid.z;
	mov.u32 	%r12, %ntid.z;
	mov.u32 	%r13, %tid.z;
	mad.lo.s32 	%r14, %r11, %r12, %r13;
	add.s32 	%r15, %r14, 1;
	mul.wide.u32 	%rd3, %r5, 34;
	mul.wide.u32 	%rd4, %r10, 612;
	add.s64 	%rd5, %rd3, %rd4;
	mul.wide.u32 	%rd6, %r15, 11016;
	add.s64 	%rd7, %rd5, %rd6;
	shl.b64 	%rd8, %rd7, 2;
	add.s64 	%rd9, %rd2, %rd8;
	ld.global.f32 	%f1, [%rd9+128];
	st.global.f32 	[%rd9], %f1;
	ld.global.f32 	%f2, [%rd9+4];
	st.global.f32 	[%rd9+132], %f2;
	ret;

}
	// .globl	_Z16exchange_faces_1Pf
.visible .entry _Z16exchange_faces_1Pf(
	.param .u64 .ptr .align 1 _Z16exchange_faces_1Pf_param_0
)
{
	.reg .b32 	%r<16>;
	.reg .b32 	%f<3>;
	.reg .b64 	%rd<10>;

	ld.param.u64 	%rd1, [_Z16exchange_faces_1Pf_param_0];
	cvta.to.global.u64 	%rd2, %rd1;
	mov.u32 	%r1, %ctaid.x;
	mov.u32 	%r2, %ntid.x;
	mov.u32 	%r3, %tid.x;
	mad.lo.s32 	%r4, %r1, %r2, %r3;
	add.s32 	%r5, %r4, 1;
	cvt.u64.u32 	%rd3, %r5;
	mov.u32 	%r6, %ctaid.y;
	mov.u32 	%r7, %ntid.y;
	mov.u32 	%r8, %tid.y;
	mad.lo.s32 	%r9, %r6, %r7, %r8;
	add.s32 	%r10, %r9, 1;
	mov.u32 	%r11, %ctaid.z;
	mov.u32 	%r12, %ntid.z;
	mov.u32 	%r13, %tid.z;
	mad.lo.s32 	%r14, %r11, %r12, %r13;
	add.s32 	%r15, %r14, 1;
	mul.wide.u32 	%rd4, %r10, 612;
	add.s64 	%rd5, %rd4, %rd3;
	mul.wide.u32 	%rd6, %r15, 11016;
	add.s64 	%rd7, %rd5, %rd6;
	shl.b64 	%rd8, %rd7, 2;
	add.s64 	%rd9, %rd2, %rd8;
	ld.global.f32 	%f1, [%rd9+2176];
	st.global.f32 	[%rd9], %f1;
	ld.global.f32 	%f2, [%rd9+136];
	st.global.f32 	[%rd9+2312], %f2;
	ret;

}
	// .globl	_Z16exchange_faces_2Pf
.visible .entry _Z16exchange_faces_2Pf(
	.param .u64 .ptr .align 1 _Z16exchange_faces_2Pf_param_0
)
{
	.reg .b32 	%r<16>;
	.reg .b32 	%f<3>;
	.reg .b64 	%rd<10>;

	ld.param.u64 	%rd1, [_Z16exchange_faces_2Pf_param_0];
	cvta.to.global.u64 	%rd2, %rd1;
	mov.u32 	%r1, %ctaid.x;
	mov.u32 	%r2, %ntid.x;
	mov.u32 	%r3, %tid.x;
	mad.lo.s32 	%r4, %r1, %r2, %r3;
	add.s32 	%r5, %r4, 1;
	cvt.u64.u32 	%rd3, %r5;
	mov.u32 	%r6, %ctaid.y;
	mov.u32 	%r7, %ntid.y;
	mov.u32 	%r8, %tid.y;
	mad.lo.s32 	%r9, %r6, %r7, %r8;
	add.s32 	%r10, %r9, 1;
	mov.u32 	%r11, %ctaid.z;
	mov.u32 	%r12, %ntid.z;
	mov.u32 	%r13, %tid.z;
	mad.lo.s32 	%r14, %r11, %r12, %r13;
	add.s32 	%r15, %r14, 1;
	mul.wide.u32 	%rd4, %r10, 34;
	add.s64 	%rd5, %rd4, %rd3;
	mul.wide.u32 	%rd6, %r15, 11016;
	add.s64 	%rd7, %rd5, %rd6;
	shl.b64 	%rd8, %rd7, 2;
	add.s64 	%rd9, %rd2, %rd8;
	ld.global.f32 	%f1, [%rd9+39168];
	st.global.f32 	[%rd9], %f1;
	ld.global.f32 	%f2, [%rd9+2448];
	st.global.f32 	[%rd9+41616], %f2;
	ret;

}
	// .globl	_Z16exchange_faces_3Pf
.visible .entry _Z16exchange_faces_3Pf(
	.param .u64 .ptr .align 1 _Z16exchange_faces_3Pf_param_0
)
{
	.reg .b32 	%r<16>;
	.reg .b32 	%f<3>;
	.reg .b64 	%rd<10>;

	ld.param.u64 	%rd1, [_Z16exchange_faces_3Pf_param_0];
	cvta.to.global.u64 	%rd2, %rd1;
	mov.u32 	%r1, %ctaid.x;
	mov.u32 	%r2, %ntid.x;
	mov.u32 	%r3, %tid.x;
	mad.lo.s32 	%r4, %r1, %r2, %r3;
	add.s32 	%r5, %r4, 1;
	cvt.u64.u32 	%rd3, %r5;
	mov.u32 	%r6, %ctaid.y;
	mov.u32 	%r7, %ntid.y;
	mov.u32 	%r8, %tid.y;
	mad.lo.s32 	%r9, %r6, %r7, %r8;
	add.s32 	%r10, %r9, 1;
	mov.u32 	%r11, %ctaid.z;
	mov.u32 	%r12, %ntid.z;
	mov.u32 	%r13, %tid.z;
	mad.lo.s32 	%r14, %r11, %r12, %r13;
	add.s32 	%r15, %r14, 1;
	mul.wide.u32 	%rd4, %r10, 34;
	add.s64 	%rd5, %rd4, %rd3;
	mul.wide.u32 	%rd6, %r15, 612;
	add.s64 	%rd7, %rd5, %rd6;
	shl.b64 	%rd8, %rd7, 2;
	add.s64 	%rd9, %rd2, %rd8;
	ld.global.f32 	%f1, [%rd9+705024];
	st.global.f32 	[%rd9], %f1;
	ld.global.f32 	%f2, [%rd9+44064];
	st.global.f32 	[%rd9+749088], %f2;
	ret;

}
	// .globl	_Z9mc_kernelIXadL_Z12delta_S_freePfmfEEEvS0_S0_P17curandStateXORWOW
.visible .entry _Z9mc_kernelIXadL_Z12delta_S_freePfmfEEEvS0_S0_P17curandStateXORWOW(
	.param .u64 .ptr .align 1 _Z9mc_kernelIXadL_Z12delta_S_freePfmfEEEvS0_S0_P17curandStateXORWOW_param_0,
	.param .u64 .ptr .align 1 _Z9mc_kernelIXadL_Z12delta_S_freePfmfEEEvS0_S0_P17curandStateXORWOW_param_1,
	.param .u64 .ptr .align 1 _Z9mc_kernelIXadL_Z12delta_S_freePfmfEEEvS0_S0_P17curandStateXORWOW_param_2
)
{
	.reg .pred 	%p<3>;
	.reg .b32 	%r<45>;
	.reg .b32 	%f<51>;
	.reg .b64 	%rd<23>;
	.reg .b64 	%fd<2>;

	ld.param.u64 	%rd3, [_Z9mc_kernelIXadL_Z12delta_S_freePfmfEEEvS0_S0_P17curandStateXORWOW_param_0];
	ld.param.u64 	%rd4, [_Z9mc_kernelIXadL_Z12delta_S_freePfmfEEEvS0_S0_P17curandStateXORWOW_param_1];
	ld.param.u64 	%rd5, [_Z9mc_kernelIXadL_Z12delta_S_freePfmfEEEvS0_S0_P17curandStateXORWOW_param_2];
	cvta.to.global.u64 	%rd6, %rd4;
	cvta.to.global.u64 	%rd7, %rd5;
	mov.u32 	%r18, %ctaid.x;
	mov.u32 	%r19, %ntid.x;
	mov.u32 	%r20, %tid.x;
	mad.lo.s32 	%r21, %r18, %r19, %r20;
	cvt.u64.u32 	%rd8, %r21;
	shr.u64 	%rd9, %rd8, 13;
	shr.u64 	%rd10, %rd8, 9;
	and.b64  	%rd11, %rd10, 15;
	shr.u64 	%rd12, %rd8, 5;
	and.b64  	%rd13, %rd12, 15;
	and.b64  	%rd14, %rd8, 31;
	mad.lo.s64 	%rd15, %rd9, 11016, %rd14;
	mad.lo.s64 	%rd16, %rd13, 34, %rd15;
	mad.lo.s64 	%rd1, %rd11, 612, %rd16;
	mul.wide.u32 	%rd17, %r21, 48;
	add.s64 	%rd2, %rd7, %rd17;
	ld.global.v2.u32 	{%r1, %r22}, [%rd2];
	ld.global.v2.u32 	{%r43, %r3}, [%rd2+8];
	ld.global.v2.u32 	{%r4, %r5}, [%rd2+16];
	ld.global.v2.u32 	{%r6, %r7}, [%rd2+24];
	ld.global.f32 	%f1, [%rd2+32];
	ld.global.f64 	%fd1, [%rd2+40];
	shr.u32 	%r23, %r22, 2;
	xor.b32  	%r24, %r23, %r22;
	shl.b32 	%r25, %r5, 4;
	shl.b32 	%r26, %r24, 1;
	xor.b32  	%r27, %r25, %r26;
	xor.b32  	%r28, %r27, %r5;
	xor.b32  	%r8, %r28, %r24;
	add.s32 	%r44, %r1, 362437;
	add.s32 	%r29, %r8, %r44;
	cvt.rn.f32.u32 	%f7, %r29;
	fma.rn.f32 	%f8, %f7, 0f2F800000, 0f2F000000;
	fma.rn.f32 	%f9, %f8, 0f40000000, 0fBF800000;
	mul.f32 	%f2, %f9, 0f3F000000;
	shl.b64 	%rd18, %rd1, 2;
	add.s64 	%rd19, %rd6, %rd18;
	ld.global.f32 	%f10, [%rd19+46652];
	mul.f32 	%f11, %f2, 0f3F000000;
	fma.rn.f32 	%f12, %f10, 0f40000000, %f2;
	mul.f32 	%f13, %f11, %f12;
	mul.f32 	%f14, %f2, 0f3E800000;
	mul.f32 	%f15, %f2, 0f40800000;
	fma.rn.f32 	%f16, %f10, 0f41000000, %f15;
	ld.global.f32 	%f17, [%rd19+46656];
	sub.f32 	%f18, %f16, %f17;
	ld.global.f32 	%f19, [%rd19+46648];
	sub.f32 	%f20, %f18, %f19;
	ld.global.f32 	%f21, [%rd19+46788];
	sub.f32 	%f22, %f20, %f21;
	ld.global.f32 	%f23, [%rd19+46516];
	sub.f32 	%f24, %f22, %f23;
	ld.global.f32 	%f25, [%rd19+49100];
	sub.f32 	%f26, %f24, %f25;
	ld.global.f32 	%f27, [%rd19+44204];
	sub.f32 	%f28, %f26, %f27;
	ld.global.f32 	%f29, [%rd19+90716];
	sub.f32 	%f30, %f28, %f29;
	ld.global.f32 	%f31, [%rd19+2588];
	sub.f32 	%f32, %f30, %f31;
	mul.f32 	%f33, %f14, %f32;
	fma.rn.f32 	%f3, %f13, 0f3D800000, %f33;
	setp.lt.f32 	%p1, %f3, 0f00000000;
	mov.f32 	%f50, 0f3F800000;
	mov.u32 	%r39, %r8;
	mov.u32 	%r40, %r5;
	mov.u32 	%r41, %r4;
	mov.u32 	%r42, %r3;
	@%p1 bra 	$L__BB5_2;
	fma.rn.f32 	%f34, %f3, 0fBBBB989D, 0f3F000000;
	cvt.sat.f32.f32 	%f35, %f34;
	mov.f32 	%f36, 0f4B400001;
	mov.f32 	%f37, 0f437C0000;
	fma.rm.f32 	%f38, %f35, %f37, %f36;
	add.f32 	%f39, %f38, 0fCB40007F;
	neg.f32 	%f40, %f39;
	fma.rn.f32 	%f41, %f3, 0fBFB8AA3B, %f40;
	fma.rn.f32 	%f42, %f3, 0fB2A57060, %f41;
	mov.b32 	%r30, %f38;
	shl.b32 	%r31, %r30, 23;
	mov.b32 	%f43, %r31;
	ex2.approx.ftz.f32 	%f44, %f42;
	mul.f32 	%f45, %f44, %f43;
	shr.u32 	%r32, %r43, 2;
	xor.b32  	%r33, %r32, %r43;
	shl.b32 	%r34, %r8, 4;
	shl.b32 	%r35, %r33, 1;
	xor.b32  	%r36, %r35, %r34;
	xor.b32  	%r37, %r36, %r33;
	xor.b32  	%r39, %r37, %r8;
	add.s32 	%r44, %r1, 724874;
	add.s32 	%r38, %r39, %r44;
	cvt.rn.f32.u32 	%f46, %r38;
	fma.rn.f32 	%f47, %f46, 0f2F800000, 0f2F000000;
	setp.gt.f32 	%p2, %f45, %f47;
	selp.f32 	%f50, 0f3F800000, 0f00000000, %p2;
	mov.u32 	%r40, %r8;
	mov.u32 	%r41, %r5;
	mov.u32 	%r42, %r4;
	mov.u32 	%r43, %r3;
$L__BB5_2:
	cvta.to.global.u64 	%rd20, %rd3;
	add.s64 	%rd22, %rd20, %rd18;
	ld.global.f32 	%f48, [%rd22+46652];
	fma.rn.f32 	%f49, %f2, %f50, %f48;
	st.global.f32 	[%rd22+46652], %f49;
	st.global.v2.u32 	[%rd2], {%r44, %r43};
	st.global.v2.u32 	[%rd2+8], {%r42, %r41};
	st.global.v2.u32 	[%rd2+16], {%r40, %r39};
	st.global.v2.u32 	[%rd2+24], {%r6, %r7};
	st.global.f32 	[%rd2+32], %f1;
	st.global.f64 	[%rd2+40], %fd1;
	ret;

}


// ===== COMPILED SASS (sm_100) =====

	.target	sm_100

	.elftype	@"ET_EXEC"


//--------------------- .note.nv.tkinfo           --------------------------
	.section	.note.nv.tkinfo,"",@"SHT_NOTE"
	.sectionflags	@"SHF_NOTE_NV_TKINFO"
	.tkinfo
        /*0018*/ 	.word	0x00000002
        /*0030*/ 	.string	""
        /*0030*/ 	.string	"ptxas"
        /*0030*/ 	.string	"Cuda compilation tools, release 13.0, V13.0.88"
        /*0030*/ 	.string	"Build cuda_13.0.r13.0/compiler.36424714_0"
        /*0030*/ 	.string	"-arch sm_100 -m 64 "



//--------------------- .note.nv.cuinfo           --------------------------
	.section	.note.nv.cuinfo,"",@"SHT_NOTE"
	.sectionflags	@"SHF_NOTE_NV_CUINFO"
        /*0018*/ 	.short	0x0002
        /*001a*/ 	.short	0x0064
        /*001c*/ 	.short	0x0082
	.zero		2


//--------------------- .nv.info                  --------------------------
	.section	.nv.info,"",@"SHT_CUDA_INFO"
	.align	4


	//----- nvinfo : EIATTR_REGCOUNT
	.align		4
        /*0000*/ 	.byte	0x04, 0x2f
        /*0002*/ 	.short	(.L_10 - .L_9)
	.align		4
.L_9:
        /*0004*/ 	.word	index@(_Z8rng_initP17curandStateXORWOW)
        /*0008*/ 	.word	0x0000000e


	//----- nvinfo : EIATTR_FRAME_SIZE
	.align		4
.L_10:
        /*000c*/ 	.byte	0x04, 0x11
        /*000e*/ 	.short	(.L_12 - .L_11)
	.align		4
.L_11:
        /*0010*/ 	.word	index@(_Z8rng_initP17curandStateXORWOW)
        /*0014*/ 	.word	0x00000000


	//----- nvinfo : EIATTR_REGCOUNT
	.align		4
.L_12:
        /*0018*/ 	.byte	0x04, 0x2f
        /*001a*/ 	.short	(.L_14 - .L_13)
	.align		4
.L_13:
        /*001c*/ 	.word	index@(_Z16exchange_faces_0Pf)
        /*0020*/ 	.word	0x0000000a


	//----- nvinfo : EIATTR_FRAME_SIZE
	.align		4
.L_14:
        /*0024*/ 	.byte	0x04, 0x11
        /*0026*/ 	.short	(.L_16 - .L_15)
	.align		4
.L_15:
        /*0028*/ 	.word	index@(_Z16exchange_faces_0Pf)
        /*002c*/ 	.word	0x00000000


	//----- nvinfo : EIATTR_REGCOUNT
	.align		4
.L_16:
        /*0030*/ 	.byte	0x04, 0x2f
        /*0032*/ 	.short	(.L_18 - .L_17)
	.align		4
.L_17:
        /*0034*/ 	.word	index@(_Z16exchange_faces_1Pf)
        /*0038*/ 	.word	0x0000000a


	//----- nvinfo : EIATTR_FRAME_SIZE
	.align		4
.L_18:
        /*003c*/ 	.byte	0x04, 0x11
        /*003e*/ 	.short	(.L_20 - .L_19)
	.align		4
.L_19:
        /*0040*/ 	.word	index@(_Z16exchange_faces_1Pf)
        /*0044*/ 	.word	0x00000000


	//----- nvinfo : EIATTR_REGCOUNT
	.align		4
.L_20:
        /*0048*/ 	.byte	0x04, 0x2f
        /*004a*/ 	.short	(.L_22 - .L_21)
	.align		4
.L_21:
        /*004c*/ 	.word	index@(_Z16exchange_faces_2Pf)
        /*0050*/ 	.word	0x0000000a


	//----- nvinfo : EIATTR_FRAME_SIZE
	.align		4
.L_22:
        /*0054*/ 	.byte	0x04, 0x11
        /*0056*/ 	.short	(.L_24 - .L_23)
	.align		4
.L_23:
        /*0058*/ 	.word	index@(_Z16exchange_faces_2Pf)
        /*005c*/ 	.word	0x00000000


	//----- nvinfo : EIATTR_REGCOUNT
	.align		4
.L_24:
        /*0060*/ 	.byte	0x04, 0x2f
        /*0062*/ 	.short	(.L_26 - .L_25)
	.align		4
.L_25:
        /*0064*/ 	.word	index@(_Z16exchange_faces_3Pf)
        /*0068*/ 	.word	0x0000000a


	//----- nvinfo : EIATTR_FRAME_SIZE
	.align		4
.L_26:
        /*006c*/ 	.byte	0x04, 0x11
        /*006e*/ 	.short	(.L_28 - .L_27)
	.align		4
.L_27:
        /*0070*/ 	.word	index@(_Z16exchange_faces_3Pf)
        /*0074*/ 	.word	0x00000000


	//----- nvinfo : EIATTR_REGCOUNT
	.align		4
.L_28:
        /*0078*/ 	.byte	0x04, 0x2f
        /*007a*/ 	.short	(.L_30 - .L_29)
	.align		4
.L_29:
        /*007c*/ 	.word	index@(_Z9mc_kernelIXadL_Z12delta_S_freePfmfEEEvS0_S0_P17curandStateXORWOW)
        /*0080*/ 	.word	0x0000001c


	//----- nvinfo : EIATTR_FRAME_SIZE
	.align		4
.L_30:
        /*0084*/ 	.byte	0x04, 0x11
        /*0086*/ 	.short	(.L_32 - .L_31)
	.align		4
.L_31:
        /*0088*/ 	.word	index@(_Z9mc_kernelIXadL_Z12delta_S_freePfmfEEEvS0_S0_P17curandStateXORWOW)
        /*008c*/ 	.word	0x00000000


	//----- nvinfo : EIATTR_MIN_STACK_SIZE
	.align		4
.L_32:
        /*0090*/ 	.byte	0x04, 0x12
        /*0092*/ 	.short	(.L_34 - .L_33)
	.align		4
.L_33:
        /*0094*/ 	.word	index@(_Z9mc_kernelIXadL_Z12delta_S_freePfmfEEEvS0_S0_P17curandStateXORWOW)
        /*0098*/ 	.word	0x00000000


	//----- nvinfo : EIATTR_MIN_STACK_SIZE
	.align		4
.L_34:
        /*009c*/ 	.byte	0x04, 0x12
        /*009e*/ 	.short	(.L_36 - .L_35)
	.align		4
.L_35:
        /*00a0*/ 	.word	index@(_Z16exchange_faces_3Pf)
        /*00a4*/ 	.word	0x00000000


	//----- nvinfo : EIATTR_MIN_STACK_SIZE
	.align		4
.L_36:
        /*00a8*/ 	.byte	0x04, 0x12
        /*00aa*/ 	.short	(.L_38 - .L_37)
	.align		4
.L_37:
        /*00ac*/ 	.word	index@(_Z16exchange_faces_2Pf)
        /*00b0*/ 	.word	0x00000000


	//----- nvinfo : EIATTR_MIN_STACK_SIZE
	.align		4
.L_38:
        /*00b4*/ 	.byte	0x04, 0x12
        /*00b6*/ 	.short	(.L_40 - .L_39)
	.align		4
.L_39:
        /*00b8*/ 	.word	index@(_Z16exchange_faces_1Pf)
        /*00bc*/ 	.word	0x00000000


	//----- nvinfo : EIATTR_MIN_STACK_SIZE
	.align		4
.L_40:
        /*00c0*/ 	.byte	0x04, 0x12
        /*00c2*/ 	.short	(.L_42 - .L_41)
	.align		4
.L_41:
        /*00c4*/ 	.word	index@(_Z16exchange_faces_0Pf)
        /*00c8*/ 	.word	0x00000000


	//----- nvinfo : EIATTR_MIN_STACK_SIZE
	.align		4
.L_42:
        /*00cc*/ 	.byte	0x04, 0x12
        /*00ce*/ 	.short	(.L_44 - .L_43)
	.align		4
.L_43:
        /*00d0*/ 	.word	index@(_Z8rng_initP17curandStateXORWOW)
        /*00d4*/ 	.word	0x00000000
.L_44:


//--------------------- .nv.compat                --------------------------
	.section	.nv.compat,"",@"SHT_CUDA_COMPAT_INFO"
	.align	4
        /*0000*/ 	.byte	0x02, 0x09, 0x00, 0x00, 0x02, 0x02, 0x01, 0x00, 0x02, 0x05, 0x05, 0x00, 0x03, 0x07, 0x01, 0x01
        /*0010*/ 	.byte	0x02, 0x03, 0x00, 0x00, 0x02, 0x06, 0x01, 0x00, 0x04, 0x0b, 0x08, 0x00, 0x09, 0x00, 0x00, 0x00
        /*0020*/ 	.byte	0x00, 0x00, 0x00, 0x00


//--------------------- .nv.info._Z9mc_kernelIXadL_Z12delta_S_freePfmfEEEvS0_S0_P17curandStateXORWOW --------------------------
	.section	.nv.info._Z9mc_kernelIXadL_Z12delta_S_freePfmfEEEvS0_S0_P17curandStateXORWOW,"",@"SHT_CUDA_INFO"
	.sectionflags	@""
	.align	4


	//----- nvinfo : EIATTR_CUDA_API_VERSION
	.align		4
        /*0000*/ 	.byte	0x04, 0x37
        /*0002*/ 	.short	(.L_46 - .L_45)
.L_45:
        /*0004*/ 	.word	0x00000082


	//----- nvinfo : EIATTR_KPARAM_INFO
	.align		4
.L_46:
        /*0008*/ 	.byte	0x04, 0x17
        /*000a*/ 	.short	(.L_48 - .L_47)
.L_47:
        /*000c*/ 	.word	0x00000000
        /*0010*/ 	.short	0x0002
        /*0012*/ 	.short	0x0010
        /*0014*/ 	.byte	0x00, 0xf5, 0x21, 0x00


	//----- nvinfo : EIATTR_KPARAM_INFO
	.align		4
.L_48:
        /*0018*/ 	.byte	0x04, 0x17
        /*001a*/ 	.short	(.L_50 - .L_49)
.L_49:
        /*001c*/ 	.word	0x00000000
        /*0020*/ 	.short	0x0001
        /*0022*/ 	.short	0x0008
        /*0024*/ 	.byte	0x00, 0xf5, 0x21, 0x00


	//----- nvinfo : EIATTR_KPARAM_INFO
	.align		4
.L_50:
        /*0028*/ 	.byte	0x04, 0x17
        /*002a*/ 	.short	(.L_52 - .L_51)
.L_51:
        /*002c*/ 	.word	0x00000000
        /*0030*/ 	.short	0x0000
        /*0032*/ 	.short	0x0000
        /*0034*/ 	.byte	0x00, 0xf5, 0x21, 0x00


	//----- nvinfo : EIATTR_SPARSE_MMA_MASK
	.align		4
.L_52:
        /*0038*/ 	.byte	0x03, 0x50
        /*003a*/ 	.short	0x0000


	//----- nvinfo : EIATTR_MAXREG_COUNT
	.align		4
        /*003c*/ 	.byte	0x03, 0x1b
        /*003e*/ 	.short	0x00ff


	//----- nvinfo : EIATTR_MERCURY_ISA_VERSION
	.align		4
        /*0040*/ 	.byte	0x03, 0x5f
        /*0042*/ 	.short	0x0101


	//----- nvinfo : EIATTR_VRC_CTA_INIT_COUNT
	.align		4
        /*0044*/ 	.byte	0x02, 0x4a
	.zero		1
	.zero		1


	//----- nvinfo : EIATTR_EXIT_INSTR_OFFSETS
	.align		4
        /*0048*/ 	.byte	0x04, 0x1c
        /*004a*/ 	.short	(.L_54 - .L_53)


	//   ....[0]....
.L_53:
        /*004c*/ 	.word	0x00000770


	//----- nvinfo : EIATTR_CRS_STACK_SIZE
	.align		4
.L_54:
        /*0050*/ 	.byte	0x04, 0x1e
        /*0052*/ 	.short	(.L_56 - .L_55)
.L_55:
        /*0054*/ 	.word	0x00000000


	//----- nvinfo : EIATTR_CBANK_PARAM_SIZE
	.align		4
.L_56:
        /*0058*/ 	.byte	0x03, 0x19
        /*005a*/ 	.short	0x0018


	//----- nvinfo : EIATTR_PARAM_CBANK
	.align		4
        /*005c*/ 	.byte	0x04, 0x0a
        /*005e*/ 	.short	(.L_58 - .L_57)
	.align		4
.L_57:
        /*0060*/ 	.word	index@(.nv.constant0._Z9mc_kernelIXadL_Z12delta_S_freePfmfEEEvS0_S0_P17curandStateXORWOW)
        /*0064*/ 	.short	0x0380
        /*0066*/ 	.short	0x0018


	//----- nvinfo : EIATTR_SW_WAR
	.align		4
.L_58:
        /*0068*/ 	.byte	0x04, 0x36
        /*006a*/ 	.short	(.L_60 - .L_59)
.L_59:
        /*006c*/ 	.word	0x00000008
.L_60:


//--------------------- .nv.info._Z16exchange_faces_3Pf --------------------------
	.section	.nv.info._Z16exchange_faces_3Pf,"",@"SHT_CUDA_INFO"
	.sectionflags	@""
	.align	4


	//----- nvinfo : EIATTR_CUDA_API_VERSION
	.align		4
        /*0000*/ 	.byte	0x04, 0x37
        /*0002*/ 	.short	(.L_62 - .L_61)
.L_61:
        /*0004*/ 	.word	0x00000082


	//----- nvinfo : EIATTR_KPARAM_INFO
	.align		4
.L_62:
        /*0008*/ 	.byte	0x04, 0x17
        /*000a*/ 	.short	(.L_64 - .L_63)
.L_63:
        /*000c*/ 	.word	0x00000000
        /*0010*/ 	.short	0x0000
        /*0012*/ 	.short	0x0000
        /*0014*/ 	.byte	0x00, 0xf5, 0x21, 0x00


	//----- nvinfo : EIATTR_SPARSE_MMA_MASK
	.align		4
.L_64:
        /*0018*/ 	.byte	0x03, 0x50
        /*001a*/ 	.short	0x0000


	//----- nvinfo : EIATTR_MAXREG_COUNT
	.align		4
        /*001c*/ 	.byte	0x03, 0x1b
        /*001e*/ 	.short	0x00ff


	//----- nvinfo : EIATTR_MERCURY_ISA_VERSION
	.align		4
        /*0020*/ 	.byte	0x03, 0x5f
        /*0022*/ 	.short	0x0101


	//----- nvinfo : EIATTR_VRC_CTA_INIT_COUNT
	.align		4
        /*0024*/ 	.byte	0x02, 0x4a
	.zero		1
	.zero		1


	//----- nvinfo : EIATTR_EXIT_INSTR_OFFSETS
	.align		4
        /*0028*/ 	.byte	0x04, 0x1c
        /*002a*/ 	.short	(.L_66 - .L_65)


	//   ....[0]....
.L_65:
        /*002c*/ 	.word	0x000001b0


	//----- nvinfo : EIATTR_CBANK_PARAM_SIZE
	.align		4
.L_66:
        /*0030*/ 	.byte	0x03, 0x19
        /*0032*/ 	.short	0x0008


	//----- nvinfo : EIATTR_PARAM_CBANK
	.align		4
        /*0034*/ 	.byte	0x04, 0x0a
        /*0036*/ 	.short	(.L_68 - .L_67)
	.align		4
.L_67:
        /*0038*/ 	.word	index@(.nv.constant0._Z16exchange_faces_3Pf)
        /*003c*/ 	.short	0x0380
        /*003e*/ 	.short	0x0008


	//----- nvinfo : EIATTR_SW_WAR
	.align		4
.L_68:
        /*0040*/ 	.byte	0x04, 0x36
        /*0042*/ 	.short	(.L_70 - .L_69)
.L_69:
        /*0044*/ 	.word	0x00000008
.L_70:


//--------------------- .nv.info._Z16exchange_faces_2Pf --------------------------
	.section	.nv.info._Z16exchange_faces_2Pf,"",@"SHT_CUDA_INFO"
	.sectionflags	@""
	.align	4


	//----- nvinfo : EIATTR_CUDA_API_VERSION
	.align		4
        /*0000*/ 	.byte	0x04, 0x37
        /*0002*/ 	.short	(.L_72 - .L_71)
.L_71:
        /*0004*/ 	.word	0x00000082


	//----- nvinfo : EIATTR_KPARAM_INFO
	.align		4
.L_72:
        /*0008*/ 	.byte	0x04, 0x17
        /*000a*/ 	.short	(.L_74 - .L_73)
.L_73:
        /*000c*/ 	.word	0x00000000
        /*0010*/ 	.short	0x0000
        /*0012*/ 	.short	0x0000
        /*0014*/ 	.byte	0x00, 0xf5, 0x21, 0x00


	//----- nvinfo : EIATTR_SPARSE_MMA_MASK
	.align		4
.L_74:
        /*0018*/ 	.byte	0x03, 0x50
        /*001a*/ 	.short	0x0000


	//----- nvinfo : EIATTR_MAXREG_COUNT
	.align		4
        /*001c*/ 	.byte	0x03, 0x1b
        /*001e*/ 	.short	0x00ff


	//----- nvinfo : EIATTR_MERCURY_ISA_VERSION
	.align		4
        /*0020*/ 	.byte	0x03, 0x5f
        /*0022*/ 	.short	0x0101


	//----- nvinfo : EIATTR_VRC_CTA_INIT_COUNT
	.align		4
        /*0024*/ 	.byte	0x02, 0x4a
	.zero		1
	.zero		1


	//----- nvinfo : EIATTR_EXIT_INSTR_OFFSETS
	.align		4
        /*0028*/ 	.byte	0x04, 0x1c
        /*002a*/ 	.short	(.L_76 - .L_75)


	//   ....[0]....
.L_75:
        /*002c*/ 	.word	0x000001b0


	//----- nvinfo : EIATTR_CBANK_PARAM_SIZE
	.align		4
.L_76:
        /*0030*/ 	.byte	0x03, 0x19
        /*0032*/ 	.short	0x0008


	//----- nvinfo : EIATTR_PARAM_CBANK
	.align		4
        /*0034*/ 	.byte	0x04, 0x0a
        /*0036*/ 	.short	(.L_78 - .L_77)
	.align		4
.L_77:
        /*0038*/ 	.word	index@(.nv.constant0._Z16exchange_faces_2Pf)
        /*003c*/ 	.short	0x0380
        /*003e*/ 	.short	0x0008


	//----- nvinfo : EIATTR_SW_WAR
	.align		4
.L_78:
        /*0040*/ 	.byte	0x04, 0x36
        /*0042*/ 	.short	(.L_80 - .L_79)
.L_79:
        /*0044*/ 	.word	0x00000008
.L_80:


//--------------------- .nv.info._Z16exchange_faces_1Pf --------------------------
	.section	.nv.info._Z16exchange_faces_1Pf,"",@"SHT_CUDA_INFO"
	.sectionflags	@""
	.align	4


	//----- nvinfo : EIATTR_CUDA_API_VERSION
	.align		4
        /*0000*/ 	.byte	0x04, 0x37
        /*0002*/ 	.short	(.L_82 - .L_81)
.L_81:
        /*0004*/ 	.word	0x00000082


	//----- nvinfo : EIATTR_KPARAM_INFO
	.align		4
.L_82:
        /*0008*/ 	.byte	0x04, 0x17
        /*000a*/ 	.short	(.L_84 - .L_83)
.L_83:
        /*000c*/ 	.word	0x00000000
        /*0010*/ 	.short	0x0000
        /*0012*/ 	.short	0x0000
        /*0014*/ 	.byte	0x00, 0xf5, 0x21, 0x00


	//----- nvinfo : EIATTR_SPARSE_MMA_MASK
	.align		4
.L_84:
        /*0018*/ 	.byte	0x03, 0x50
        /*001a*/ 	.short	0x0000


	//----- nvinfo : EIATTR_MAXREG_COUNT
	.align		4
        /*001c*/ 	.byte	0x03, 0x1b
        /*001e*/ 	.short	0x00ff


	//----- nvinfo : EIATTR_MERCURY_ISA_VERSION
	.align		4
        /*0020*/ 	.byte	0x03, 0x5f
        /*0022*/ 	.short	0x0101


	//----- nvinfo : EIATTR_VRC_CTA_INIT_COUNT
	.align		4
        /*0024*/ 	.byte	0x02, 0x4a
	.zero		1
	.zero		1


	//----- nvinfo : EIATTR_EXIT_INSTR_OFFSETS
	.align		4
        /*0028*/ 	.byte	0x04, 0x1c
        /*002a*/ 	.short	(.L_86 - .L_85)


	//   ....[0]....
.L_85:
        /*002c*/ 	.word	0x000001b0


	//----- nvinfo : EIATTR_CBANK_PARAM_SIZE
	.align		4
.L_86:
        /*0030*/ 	.byte	0x03, 0x19
        /*0032*/ 	.short	0x0008


	//----- nvinfo : EIATTR_PARAM_CBANK
	.align		4
        /*0034*/ 	.byte	0x04, 0x0a
        /*0036*/ 	.short	(.L_88 - .L_87)
	.align		4
.L_87:
        /*0038*/ 	.word	index@(.nv.constant0._Z16exchange_faces_1Pf)
        /*003c*/ 	.short	0x0380
        /*003e*/ 	.short	0x0008


	//----- nvinfo : EIATTR_SW_WAR
	.align		4
.L_88:
        /*0040*/ 	.byte	0x04, 0x36
        /*0042*/ 	.short	(.L_90 - .L_89)
.L_89:
        /*0044*/ 	.word	0x00000008
.L_90:


//--------------------- .nv.info._Z16exchange_faces_0Pf --------------------------
	.section	.nv.info._Z16exchange_faces_0Pf,"",@"SHT_CUDA_INFO"
	.sectionflags	@""
	.align	4


	//----- nvinfo : EIATTR_CUDA_API_VERSION
	.align		4
        /*0000*/ 	.byte	0x04, 0x37
        /*0002*/ 	.short	(.L_92 - .L_91)
.L_91:
        /*0004*/ 	.word	0x00000082


	//----- nvinfo : EIATTR_KPARAM_INFO
	.align		4
.L_92:
        /*0008*/ 	.byte	0x04, 0x17
        /*000a*/ 	.short	(.L_94 - .L_93)
.L_93:
        /*000c*/ 	.word	0x00000000
        /*0010*/ 	.short	0x0000
        /*0012*/ 	.short	0x0000
        /*0014*/ 	.byte	0x00, 0xf5, 0x21, 0x00


	//----- nvinfo : EIATTR_SPARSE_MMA_MASK
	.align		4
.L_94:
        /*0018*/ 	.byte	0x03, 0x50
        /*001a*/ 	.short	0x0000


	//----- nvinfo : EIATTR_MAXREG_COUNT
	.align		4
        /*001c*/ 	.byte	0x03, 0x1b
        /*001e*/ 	.short	0x00ff


	//----- nvinfo : EIATTR_MERCURY_ISA_VERSION
	.align		4
        /*0020*/ 	.byte	0x03, 0x5f
        /*0022*/ 	.short	0x0101


	//----- nvinfo : EIATTR_VRC_CTA_INIT_COUNT
	.align		4
        /*0024*/ 	.byte	0x02, 0x4a
	.zero		1
	.zero		1


	//----- nvinfo : EIATTR_EXIT_INSTR_OFFSETS
	.align		4
        /*0028*/ 	.byte	0x04, 0x1c
        /*002a*/ 	.short	(.L_96 - .L_95)


	//   ....[0]....
.L_95:
        /*002c*/ 	.word	0x000001b0


	//----- nvinfo : EIATTR_CBANK_PARAM_SIZE
	.align		4
.L_96:
        /*0030*/ 	.byte	0x03, 0x19
        /*0032*/ 	.short	0x0008


	//----- nvinfo : EIATTR_PARAM_CBANK
	.align		4
        /*0034*/ 	.byte	0x04, 0x0a
        /*0036*/ 	.short	(.L_98 - .L_97)
	.align		4
.L_97:
        /*0038*/ 	.word	index@(.nv.constant0._Z16exchange_faces_0Pf)
        /*003c*/ 	.short	0x0380
        /*003e*/ 	.short	0x0008


	//----- nvinfo : EIATTR_SW_WAR
	.align		4
.L_98:
        /*0040*/ 	.byte	0x04, 0x36
        /*0042*/ 	.short	(.L_100 - .L_99)
.L_99:
        /*0044*/ 	.word	0x00000008
.L_100:


//--------------------- .nv.info._Z8rng_initP17curandStateXORWOW --------------------------
	.section	.nv.info._Z8rng_initP17curandStateXORWOW,"",@"SHT_CUDA_INFO"
	.sectionflags	@""
	.align	4


	//----- nvinfo : EIATTR_CUDA_API_VERSION
	.align		4
        /*0000*/ 	.byte	0x04, 0x37
        /*0002*/ 	.short	(.L_102 - .L_101)
.L_101:
        /*0004*/ 	.word	0x00000082


	//----- nvinfo : EIATTR_KPARAM_INFO
	.align		4
.L_102:
        /*0008*/ 	.byte	0x04, 0x17
        /*000a*/ 	.short	(.L_104 - .L_103)
.L_103:
        /*000c*/ 	.word	0x00000000
        /*0010*/ 	.short	0x0000
        /*0012*/ 	.short	0x0000
        /*0014*/ 	.byte	0x00, 0xf5, 0x21, 0x00


	//----- nvinfo : EIATTR_SPARSE_MMA_MASK
	.align		4
.L_104:
        /*0018*/ 	.byte	0x03, 0x50
        /*001a*/ 	.short	0x0000


	//----- nvinfo : EIATTR_MAXREG_COUNT
	.align		4
        /*001c*/ 	.byte	0x03, 0x1b
        /*001e*/ 	.short	0x00ff


	//----- nvinfo : EIATTR_MERCURY_ISA_VERSION
	.align		4
        /*0020*/ 	.byte	0x03, 0x5f
        /*0022*/ 	.short	0x0101


	//----- nvinfo : EIATTR_VRC_CTA_INIT_COUNT
	.align		4
        /*0024*/ 	.byte	0x02, 0x4a
	.zero		1
	.zero		1


	//----- nvinfo : EIATTR_EXIT_INSTR_OFFSETS
	.align		4
        /*0028*/ 	.byte	0x04, 0x1c
        /*002a*/ 	.short	(.L_106 - .L_105)


	//   ....[0]....
.L_105:
        /*002c*/ 	.word	0x000001b0


	//----- nvinfo : EIATTR_CBANK_PARAM_SIZE
	.align		4
.L_106:
        /*0030*/ 	.byte	0x03, 0x19
        /*0032*/ 	.short	0x0008


	//----- nvinfo : EIATTR_PARAM_CBANK
	.align		4
        /*0034*/ 	.byte	0x04, 0x0a
        /*0036*/ 	.short	(.L_108 - .L_107)
	.align		4
.L_107:
        /*0038*/ 	.word	index@(.nv.constant0._Z8rng_initP17curandStateXORWOW)
        /*003c*/ 	.short	0x0380
        /*003e*/ 	.short	0x0008


	//----- nvinfo : EIATTR_SW_WAR
	.align		4
.L_108:
        /*0040*/ 	.byte	0x04, 0x36
        /*0042*/ 	.short	(.L_110 - .L_109)
.L_109:
        /*0044*/ 	.word	0x00000008
.L_110:


//--------------------- .nv.callgraph             --------------------------
	.section	.nv.callgraph,"",@"SHT_CUDA_CALLGRAPH"
	.align	4
	.sectionentsize	8
	.align		4
        /*0000*/ 	.word	0x00000000
	.align		4
        /*0004*/ 	.word	0xffffffff
	.align		4
        /*0008*/ 	.word	0x00000000
	.align		4
        /*000c*/ 	.word	0xfffffffe
	.align		4
        /*0010*/ 	.word	0x00000000
	.align		4
        /*0014*/ 	.word	0xfffffffd
	.align		4
        /*0018*/ 	.word	0x00000000
	.align		4
        /*001c*/ 	.word	0xfffffffc


//--------------------- .nv.constant4             --------------------------
	.section	.nv.constant4,"a",@progbits
	.align	8
	.align		8
.nv.constant4:
        /*0000*/ 	.dword	precalc_xorwow_matrix
	.align		8
        /*0008*/ 	.dword	precalc_xorwow_offset_matrix
	.align		8
        /*0010*/ 	.dword	mrg32k3aM1
	.align		8
        /*0018*/ 	.dword	mrg32k3aM2
	.align		8
        /*0020*/ 	.dword	mrg32k3aM1SubSeq
	.align		8
        /*0028*/ 	.dword	mrg32k3aM2SubSeq
	.align		8
        /*0030*/ 	.dword	mrg32k3aM1Seq
	.align		8
        /*0038*/ 	.dword	mrg32k3aM2Seq


//--------------------- .nv.constant3             --------------------------
	.section	.nv.constant3,"a",@progbits
	.align	8
.nv.constant3:
	.type		__cr_lgamma_table,@object
	.size		__cr_lgamma_table,(.L_8 - __cr_lgamma_table)
__cr_lgamma_table:
        /*0000*/ 	.byte	0x00, 0x00, 0x00, 0x00, 0x00, 0x00, 0x00, 0x00, 0x00, 0x00, 0x00, 0x00, 0x00, 0x00, 0x00, 0x00
        /*0010*/ 	.byte	0xef, 0x39, 0xfa, 0xfe, 0x42, 0x2e, 0xe6, 0x3f, 0x02, 0x20, 0x2a, 0xfa, 0x0b, 0xab, 0xfc, 0x3f
        /*0020*/ 	.byte	0xf9, 0x2c, 0x92, 0x7c, 0xa7, 0x6c, 0x09, 0x40, 0xc9, 0x79, 0x44, 0x3c, 0x64, 0x26, 0x13, 0x40
        /*0030*/ 	.byte	0xca, 0x01, 0xcf, 0x3a, 0x27, 0x51, 0x1a, 0x40, 0x30, 0xcc, 0x2d, 0xf3, 0xe1, 0x0c, 0x21, 0x40
        /*0040*/ 	.byte	0x0d, 0xb7, 0xfc, 0x82, 0x8e, 0x35, 0x25, 0x40
.L_8:


//--------------------- .text._Z9mc_kernelIXadL_Z12delta_S_freePfmfEEEvS0_S0_P17curandStateXORWOW --------------------------
	.section	.text._Z9mc_kernelIXadL_Z12delta_S_freePfmfEEEvS0_S0_P17curandStateXORWOW,"ax",@progbits
	.align	128
        .global         _Z9mc_kernelIXadL_Z12delta_S_freePfmfEEEvS0_S0_P17curandStateXORWOW
        .type           _Z9mc_kernelIXadL_Z12delta_S_freePfmfEEEvS0_S0_P17curandStateXORWOW,@function
        .size           _Z9mc_kernelIXadL_Z12delta_S_freePfmfEEEvS0_S0_P17curandStateXORWOW,(.L_x_8 - _Z9mc_kernelIXadL_Z12delta_S_freePfmfEEEvS0_S0_P17curandStateXORWOW)
        .other          _Z9mc_kernelIXadL_Z12delta_S_freePfmfEEEvS0_S0_P17curandStateXORWOW,@"STO_CUDA_ENTRY STV_DEFAULT"
_Z9mc_kernelIXadL_Z12delta_S_freePfmfEEEvS0_S0_P17curandStateXORWOW:
.text._Z9mc_kernelIXadL_Z12delta_S_freePfmfEEEvS0_S0_P17curandStateXORWOW:
[----:B------:R-:W-:Y:S01]  /*0000*/  LDC R1, c[0x0][0x37c] ;  /* 0x0000df00ff017b82 */ /* 0x000fe20000000800 */
[----:B------:R-:W0:Y:S07]  /*0010*/  S2R R0, SR_TID.X ;  /* 0x0000000000007919 */ /* 0x000e2e0000002100 */
[----:B------:R-:W0:Y:S01]  /*0020*/  S2UR UR4, SR_CTAID.X ;  /* 0x00000000000479c3 */ /* 0x000e220000002500 */
[----:B------:R-:W1:Y:S07]  /*0030*/  LDCU.64 UR6, c[0x0][0x358] ;  /* 0x00006b00ff0677ac */ /* 0x000e6e0008000a00 */
[----:B------:R-:W0:Y:S08]  /*0040*/  LDC R5, c[0x0][0x360] ;  /* 0x0000d800ff057b82 */ /* 0x000e300000000800 */
[----:B------:R-:W2:Y:S01]  /*0050*/  LDC.64 R6, c[0x0][0x390] ;  /* 0x0000e400ff067b82 */ /* 0x000ea20000000a00 */
[----:B------:R-:W-:Y:S01]  /*0060*/  HFMA2 R3, -RZ, RZ, 0, 0 ;  /* 0x00000000ff037431 */ /* 0x000fe200000001ff */
[----:B------:R-:W3:Y:S01]  /*0070*/  LDCU.64 UR8, c[0x0][0x388] ;  /* 0x00007100ff0877ac */ /* 0x000ee20008000a00 */
[----:B0-----:R-:W-:-:S05]  /*0080*/  IMAD R5, R5, UR4, R0 ;  /* 0x0000000405057c24 */ /* 0x001fca000f8e0200 */
[C---:B------:R-:W-:Y:S02]  /*0090*/  LOP3.LUT R2, R5.reuse, 0x1f, RZ, 0xc0, !PT ;  /* 0x0000001f05027812 */ /* 0x040fe400078ec0ff */
[C---:B------:R-:W-:Y:S01]  /*00a0*/  SHF.R.U64 R9, R5.reuse, 0xd, RZ ;  /* 0x0000000d05097819 */ /* 0x040fe200000012ff */
[----:B--2---:R-:W-:-:S05]  /*00b0*/  IMAD.WIDE.U32 R6, R5, 0x30, R6 ;  /* 0x0000003005067825 */ /* 0x004fca00078e0006 */
[----:B-1----:R-:W2:Y:S01]  /*00c0*/  LDG.E.64 R10, desc[UR6][R6.64] ;  /* 0x00000006060a7981 */ /* 0x002ea2000c1e1b00 */
[----:B------:R-:W-:Y:S01]  /*00d0*/  IMAD.WIDE.U32 R2, R9, 0x2b08, R2 ;  /* 0x00002b0809027825 */ /* 0x000fe200078e0002 */
[C---:B------:R-:W-:Y:S01]  /*00e0*/  SHF.R.U64 R13, R5.reuse, 0x5, RZ ;  /* 0x00000005050d7819 */ /* 0x040fe200000012ff */
[----:B------:R-:W-:Y:S01]  /*00f0*/  UMOV UR4, URZ ;  /* 0x000000ff00047c82 */ /* 0x000fe20008000000 */
[----:B------:R-:W4:Y:S01]  /*0100*/  LDG.E.64 R8, desc[UR6][R6.64+0x10] ;  /* 0x0000100606087981 */ /* 0x000f22000c1e1b00 */
[----:B------:R-:W-:Y:S02]  /*0110*/  SHF.R.U64 R5, R5, 0x9, RZ ;  /* 0x0000000905057819 */ /* 0x000fe400000012ff */
[----:B------:R-:W-:Y:S02]  /*0120*/  IADD3 R3, PT, PT, R3, UR4, RZ ;  /* 0x0000000403037c10 */ /* 0x000fe4000fffe0ff */
[----:B------:R-:W-:Y:S02]  /*0130*/  LOP3.LUT R13, R13, 0xf, RZ, 0xc0, !PT ;  /* 0x0000000f0d0d7812 */ /* 0x000fe400078ec0ff */
[----:B------:R-:W-:-:S03]  /*0140*/  LOP3.LUT R5, R5, 0xf, RZ, 0xc0, !PT ;  /* 0x0000000f05057812 */ /* 0x000fc600078ec0ff */
[----:B------:R-:W-:-:S04]  /*0150*/  IMAD.WIDE.U32 R2, R13, 0x22, R2 ;  /* 0x000000220d027825 */ /* 0x000fc800078e0002 */
[----:B------:R-:W-:Y:S02]  /*0160*/  VIADD R3, R3, UR4 ;  /* 0x0000000403037c36 */ /* 0x000fe40008000000 */
[----:B------:R-:W-:Y:S02]  /*0170*/  IMAD.WIDE.U32 R2, R5, 0x264, R2 ;  /* 0x0000026405027825 */ /* 0x000fe400078e0002 */
[----:B------:R-:W5:Y:S02]  /*0180*/  LDG.E.64 R4, desc[UR6][R6.64+0x8] ;  /* 0x0000080606047981 */ /* 0x000f64000c1e1b00 */
[----:B------:R-:W-:Y:S01]  /*0190*/  IMAD.SHL.U32 R12, R2, 0x4, RZ ;  /* 0x00000004020c7824 */ /* 0x000fe200078e00ff */
[----:B------:R-:W-:-:S04]  /*01a0*/  IADD3 R3, PT, PT, R3, UR4, RZ ;  /* 0x0000000403037c10 */ /* 0x000fc8000fffe0ff */
[----:B------:R-:W-:Y:S02]  /*01b0*/  SHF.L.U64.HI R3, R2, 0x2, R3 ;  /* 0x0000000202037819 */ /* 0x000fe40000010203 */
[----:B---3--:R-:W-:-:S04]  /*01c0*/  IADD3 R24, P0, PT, R12, UR8, RZ ;  /* 0x000000080c187c10 */ /* 0x008fc8000ff1e0ff */
[----:B------:R-:W-:-:S05]  /*01d0*/  IADD3.X R25, PT, PT, R3, UR9, RZ, P0, !PT ;  /* 0x0000000903197c10 */ /* 0x000fca00087fe4ff */
[----:B------:R-:W3:Y:S04]  /*01e0*/  LDG.E R17, desc[UR6][R24.64+0xb63c] ;  /* 0x00b63c0618117981 */ /* 0x000ee8000c1e1900 */
[----:B------:R-:W5:Y:S04]  /*01f0*/  LDG.E R16, desc[UR6][R24.64+0xb640] ;  /* 0x00b6400618107981 */ /* 0x000f68000c1e1900 */
[----:B------:R-:W5:Y:S04]  /*0200*/  LDG.E R15, desc[UR6][R24.64+0xb638] ;  /* 0x00b63806180f7981 */ /* 0x000f68000c1e1900 */
[----:B------:R-:W5:Y:S04]  /*0210*/  LDG.E R14, desc[UR6][R24.64+0xb6c4] ;  /* 0x00b6c406180e7981 */ /* 0x000f68000c1e1900 */
[----:B------:R-:W5:Y:S04]  /*0220*/  LDG.E R13, desc[UR6][R24.64+0xb5b4] ;  /* 0x00b5b406180d7981 */ /* 0x000f68000c1e1900 */
[----:B------:R-:W5:Y:S04]  /*0230*/  LDG.E R20, desc[UR6][R24.64+0xbfcc] ;  /* 0x00bfcc0618147981 */ /* 0x000f68000c1e1900 */
[----:B------:R-:W5:Y:S04]  /*0240*/  LDG.E R19, desc[UR6][R24.64+0xacac] ;  /* 0x00acac0618137981 */ /* 0x000f68000c1e1900 */
[----:B------:R-:W5:Y:S04]  /*0250*/  LDG.E R18, desc[UR6][R24.64+0x1625c] ;  /* 0x01625c0618127981 */ /* 0x000f68000c1e1900 */
[----:B------:R0:W5:Y:S01]  /*0260*/  LDG.E R21, desc[UR6][R24.64+0xa1c] ;  /* 0x000a1c0618157981 */ /* 0x000162000c1e1900 */
[----:B------:R-:W-:Y:S01]  /*0270*/  HFMA2 R22, -RZ, RZ, 0.1171875, 0 ;  /* 0x2f800000ff167431 */ /* 0x000fe200000001ff */
[----:B------:R-:W-:Y:S01]  /*0280*/  BSSY.RECONVERGENT B0, `(.L_x_0) ;  /* 0x000003e000007945 */ /* 0x000fe20003800200 */
[----:B--2---:R-:W-:-:S04]  /*0290*/  SHF.R.U32.HI R0, RZ, 0x2, R11 ;  /* 0x00000002ff007819 */ /* 0x004fc8000001160b */
[----:B------:R-:W-:Y:S02]  /*02a0*/  LOP3.LUT R0, R0, R11, RZ, 0x3c, !PT ;  /* 0x0000000b00007212 */ /* 0x000fe400078e3cff */
[----:B----4-:R-:W-:Y:S02]  /*02b0*/  SHF.L.U32 R2, R9, 0x4, RZ ;  /* 0x0000000409027819 */ /* 0x010fe400000006ff */
[----:B------:R-:W-:-:S04]  /*02c0*/  SHF.L.U32 R11, R0, 0x1, RZ ;  /* 0x00000001000b7819 */ /* 0x000fc800000006ff */
[----:B------:R-:W-:Y:S01]  /*02d0*/  LOP3.LUT R11, R9, R2, R11, 0x96, !PT ;  /* 0x00000002090b7212 */ /* 0x000fe200078e960b */
[----:B------:R-:W-:-:S03]  /*02e0*/  VIADD R2, R10, 0x587c5 ;  /* 0x000587c50a027836 */ /* 0x000fc60000000000 */
[----:B------:R-:W-:-:S04]  /*02f0*/  LOP3.LUT R11, R11, R0, RZ, 0x3c, !PT ;  /* 0x000000000b0b7212 */ /* 0x000fc800078e3cff */
[----:B------:R-:W-:-:S04]  /*0300*/  IADD3 R0, PT, PT, R11, R2, RZ ;  /* 0x000000020b007210 */ /* 0x000fc80007ffe0ff */
[----:B------:R-:W-:Y:S01]  /*0310*/  I2FP.F32.U32 R23, R0 ;  /* 0x0000000000177245 */ /* 0x000fe20000201000 */
[----:B------:R-:W-:-:S04]  /*0320*/  IMAD.MOV.U32 R0, RZ, RZ, 0x40000000 ;  /* 0x40000000ff007424 */ /* 0x000fc800078e00ff */
[----:B------:R-:W-:-:S04]  /*0330*/  FFMA R23, R23, R22, 1.1641532182693481445e-10 ;  /* 0x2f00000017177423 */ /* 0x000fc80000000016 */
[----:B------:R-:W-:-:S04]  /*0340*/  FFMA R0, R23, R0, -1 ;  /* 0xbf80000017007423 */ /* 0x000fc80000000000 */
[----:B------:R-:W-:-:S04]  /*0350*/  FMUL R0, R0, 0.5 ;  /* 0x3f00000000007820 */ /* 0x000fc80000400000 */
[----:B0-----:R-:W-:-:S04]  /*0360*/  FMUL R24, R0, 4 ;  /* 0x4080000000187820 */ /* 0x001fc80000400000 */
[----:B---3--:R-:W-:-:S04]  /*0370*/  FFMA R23, R17, 8, R24 ;  /* 0x4100000011177823 */ /* 0x008fc80000000018 */
[----:B-----5:R-:W-:-:S04]  /*0380*/  FADD R16, R23, -R16 ;  /* 0x8000001017107221 */ /* 0x020fc80000000000 */
[----:B------:R-:W-:-:S04]  /*0390*/  FADD R15, R16, -R15 ;  /* 0x8000000f100f7221 */ /* 0x000fc80000000000 */
[----:B------:R-:W-:-:S04]  /*03a0*/  FADD R14, R15, -R14 ;  /* 0x8000000e0f0e7221 */ /* 0x000fc80000000000 */
[----:B------:R-:W-:-:S04]  /*03b0*/  FADD R13, R14, -R13 ;  /* 0x8000000d0e0d7221 */ /* 0x000fc80000000000 */
[----:B------:R-:W-:-:S04]  /*03c0*/  FADD R20, R13, -R20 ;  /* 0x800000140d147221 */ /* 0x000fc80000000000 */
[----:B------:R-:W-:-:S04]  /*03d0*/  FADD R19, R20, -R19 ;  /* 0x8000001314137221 */ /* 0x000fc80000000000 */
[----:B------:R-:W-:Y:S01]  /*03e0*/  FADD R18, R19, -R18 ;  /* 0x8000001213127221 */ /* 0x000fe20000000000 */
[C---:B------:R-:W-:Y:S01]  /*03f0*/  FMUL R13, R0.reuse, 0.5 ;  /* 0x3f000000000d7820 */ /* 0x040fe20000400000 */
[----:B------:R-:W-:Y:S01]  /*0400*/  FFMA R14, R17, 2, R0 ;  /* 0x40000000110e7823 */ /* 0x000fe20000000000 */
[----:B------:R-:W-:Y:S01]  /*0410*/  FMUL R15, R0, 0.25 ;  /* 0x3e800000000f7820 */ /* 0x000fe20000400000 */
[----:B------:R-:W-:Y:S02]  /*0420*/  FADD R18, R18, -R21 ;  /* 0x8000001512127221 */ /* 0x000fe40000000000 */
[----:B------:R-:W-:Y:S02]  /*0430*/  FMUL R13, R13, R14 ;  /* 0x0000000e0d0d7220 */ /* 0x000fe40000400000 */
[----:B------:R-:W-:-:S04]  /*0440*/  FMUL R18, R15, R18 ;  /* 0x000000120f127220 */ /* 0x000fc80000400000 */
[----:B------:R-:W-:-:S05]  /*0450*/  FFMA R13, R13, 0.0625, R18 ;  /* 0x3d8000000d0d7823 */ /* 0x000fca0000000012 */
[----:B------:R-:W-:Y:S01]  /*0460*/  FSETP.GEU.AND P0, PT, R13, RZ, PT ;  /* 0x000000ff0d00720b */ /* 0x000fe20003f0e000 */
[----:B------:R-:W-:Y:S01]  /*0470*/  IMAD.MOV.U32 R17, RZ, RZ, R8 ;  /* 0x000000ffff117224 */ /* 0x000fe200078e0008 */
[----:B------:R-:W-:Y:S02]  /*0480*/  MOV R19, 0x3f800000 ;  /* 0x3f80000000137802 */ /* 0x000fe40000000f00 */
[----:B------:R-:W-:Y:S02]  /*0490*/  MOV R14, R9 ;  /* 0x00000009000e7202 */ /* 0x000fe40000000f00 */
[----:B------:R-:W-:Y:S02]  /*04a0*/  MOV R16, R5 ;  /* 0x0000000500107202 */ /* 0x000fe40000000f00 */
[----:B------:R-:W-:-:S05]  /*04b0*/  MOV R15, R11 ;  /* 0x0000000b000f7202 */ /* 0x000fca0000000f00 */
[----:B------:R-:W-:Y:S05]  /*04c0*/  @!P0 BRA `(.L_x_1) ;  /* 0x0000000000648947 */ /* 0x000fea0003800000 */
[----:B------:R-:W-:Y:S01]  /*04d0*/  IMAD.MOV.U32 R2, RZ, RZ, 0x3bbb989d ;  /* 0x3bbb989dff027424 */ /* 0x000fe200078e00ff */
[----:B------:R-:W-:Y:S01]  /*04e0*/  MOV R15, 0x437c0000 ;  /* 0x437c0000000f7802 */ /* 0x000fe20000000f00 */
[----:B------:R-:W-:Y:S02]  /*04f0*/  IMAD.MOV.U32 R16, RZ, RZ, R8 ;  /* 0x000000ffff107224 */ /* 0x000fe400078e0008 */
[----:B------:R-:W-:-:S04]  /*0500*/  FFMA.SAT R2, R13, -R2, 0.5 ;  /* 0x3f0000000d027423 */ /* 0x000fc80000002802 */
[----:B------:R-:W-:Y:S01]  /*0510*/  FFMA.RM R14, R2, R15, 12582913 ;  /* 0x4b400001020e7423 */ /* 0x000fe2000000400f */
[----:B------:R-:W-:-:S03]  /*0520*/  SHF.R.U32.HI R15, RZ, 0x2, R4 ;  /* 0x00000002ff0f7819 */ /* 0x000fc60000011604 */
[C---:B------:R-:W-:Y:S01]  /*0530*/  FADD R2, R14.reuse, -12583039 ;  /* 0xcb40007f0e027421 */ /* 0x040fe20000000000 */
[----:B------:R-:W-:Y:S01]  /*0540*/  LOP3.LUT R15, R15, R4, RZ, 0x3c, !PT ;  /* 0x000000040f0f7212 */ /* 0x000fe200078e3cff */
[----:B------:R-:W-:Y:S01]  /*0550*/  IMAD.SHL.U32 R14, R14, 0x800000, RZ ;  /* 0x008000000e0e7824 */ /* 0x000fe200078e00ff */
[----:B------:R-:W-:Y:S01]  /*0560*/  SHF.L.U32 R4, R11, 0x4, RZ ;  /* 0x000000040b047819 */ /* 0x000fe200000006ff */
[----:B------:R-:W-:-:S04]  /*0570*/  FFMA R2, R13, -1.4426950216293334961, -R2 ;  /* 0xbfb8aa3b0d027823 */ /* 0x000fc80000000802 */
[----:B------:R-:W-:Y:S01]  /*0580*/  FFMA R13, R13, -1.925963033500011079e-08, R2 ;  /* 0xb2a570600d0d7823 */ /* 0x000fe20000000002 */
[----:B------:R-:W-:-:S05]  /*0590*/  IMAD.SHL.U32 R2, R15, 0x2, RZ ;  /* 0x000000020f027824 */ /* 0x000fca00078e00ff */
[----:B------:R-:W0:Y:S01]  /*05a0*/  MUFU.EX2 R13, R13 ;  /* 0x0000000d000d7308 */ /* 0x000e220000000800 */
[----:B------:R-:W-:Y:S02]  /*05b0*/  LOP3.LUT R4, R15, R2, R4, 0x96, !PT ;  /* 0x000000020f047212 */ /* 0x000fe400078e9604 */
[----:B------:R-:W-:Y:S02]  /*05c0*/  IADD3 R2, PT, PT, R10, 0xb0f8a, RZ ;  /* 0x000b0f8a0a027810 */ /* 0x000fe40007ffe0ff */
[----:B------:R-:W-:-:S04]  /*05d0*/  LOP3.LUT R15, R4, R11, RZ, 0x3c, !PT ;  /* 0x0000000b040f7212 */ /* 0x000fc800078e3cff */
[----:B------:R-:W-:-:S04]  /*05e0*/  IADD3 R4, PT, PT, R15, R2, RZ ;  /* 0x000000020f047210 */ /* 0x000fc80007ffe0ff */
[----:B------:R-:W-:Y:S02]  /*05f0*/  I2FP.F32.U32 R17, R4 ;  /* 0x0000000400117245 */ /* 0x000fe40000201000 */
[----:B------:R-:W-:Y:S01]  /*0600*/  MOV R4, R5 ;  /* 0x0000000500047202 */ /* 0x000fe20000000f00 */
[----:B0-----:R-:W-:Y:S02]  /*0610*/  FMUL R19, R14, R13 ;  /* 0x0000000d0e137220 */ /* 0x001fe40000400000 */
[----:B------:R-:W-:Y:S01]  /*0620*/  FFMA R22, R17, R22, 1.1641532182693481445e-10 ;  /* 0x2f00000011167423 */ /* 0x000fe20000000016 */
[----:B------:R-:W-:Y:S02]  /*0630*/  MOV R14, R11 ;  /* 0x0000000b000e7202 */ /* 0x000fe40000000f00 */
[----:B------:R-:W-:Y:S02]  /*0640*/  MOV R17, R9 ;  /* 0x0000000900117202 */ /* 0x000fe40000000f00 */
[----:B------:R-:W-:-:S07]  /*0650*/  FSET.BF.GT.AND R19, R19, R22, PT ;  /* 0x000000161313720a */ /* 0x000fce0003804000 */
.L_x_1:
[----:B------:R-:W-:Y:S05]  /*0660*/  BSYNC.RECONVERGENT B0 ;  /* 0x0000000000007941 */ /* 0x000fea0003800200 */
.L_x_0:
[----:B------:R-:W0:Y:S01]  /*0670*/  LDCU.64 UR4, c[0x0][0x380] ;  /* 0x00007000ff0477ac */ /* 0x000e220008000a00 */
[----:B------:R-:W2:Y:S04]  /*0680*/  LDG.E.64 R10, desc[UR6][R6.64+0x18] ;  /* 0x00001806060a7981 */ /* 0x000ea8000c1e1b00 */
[----:B------:R-:W3:Y:S04]  /*0690*/  LDG.E.64 R8, desc[UR6][R6.64+0x28] ;  /* 0x0000280606087981 */ /* 0x000ee8000c1e1b00 */
[----:B------:R-:W4:Y:S01]  /*06a0*/  LDG.E R5, desc[UR6][R6.64+0x20] ;  /* 0x0000200606057981 */ /* 0x000f22000c1e1900 */
[----:B0-----:R-:W-:-:S04]  /*06b0*/  IADD3 R12, P0, PT, R12, UR4, RZ ;  /* 0x000000040c0c7c10 */ /* 0x001fc8000ff1e0ff */
[----:B------:R-:W-:-:S05]  /*06c0*/  IADD3.X R13, PT, PT, R3, UR5, RZ, P0, !PT ;  /* 0x00000005030d7c10 */ /* 0x000fca00087fe4ff */
[----:B------:R-:W5:Y:S02]  /*06d0*/  LDG.E R3, desc[UR6][R12.64+0xb63c] ;  /* 0x00b63c060c037981 */ /* 0x000f64000c1e1900 */
[----:B-----5:R-:W-:Y:S01]  /*06e0*/  FFMA R19, R0, R19, R3 ;  /* 0x0000001300137223 */ /* 0x020fe20000000003 */
[----:B------:R-:W-:-:S04]  /*06f0*/  MOV R3, R4 ;  /* 0x0000000400037202 */ /* 0x000fc80000000f00 */
[----:B------:R-:W-:Y:S04]  /*0700*/  STG.E desc[UR6][R12.64+0xb63c], R19 ;  /* 0x00b63c130c007986 */ /* 0x000fe8000c101906 */
[----:B------:R-:W-:Y:S04]  /*0710*/  STG.E.64 desc[UR6][R6.64], R2 ;  /* 0x0000000206007986 */ /* 0x000fe8000c101b06 */
[----:B------:R-:W-:Y:S04]  /*0720*/  STG.E.64 desc[UR6][R6.64+0x8], R16 ;  /* 0x0000081006007986 */ /* 0x000fe8000c101b06 */
[----:B------:R-:W-:Y:S04]  /*0730*/  STG.E.64 desc[UR6][R6.64+0x10], R14 ;  /* 0x0000100e06007986 */ /* 0x000fe8000c101b06 */
[----:B--2---:R-:W-:Y:S04]  /*0740*/  STG.E.64 desc[UR6][R6.64+0x18], R10 ;  /* 0x0000180a06007986 */ /* 0x004fe8000c101b06 */
[----:B---3--:R-:W-:Y:S04]  /*0750*/  STG.E.64 desc[UR6][R6.64+0x28], R8 ;  /* 0x0000280806007986 */ /* 0x008fe8000c101b06 */
[----:B----4-:R-:W-:Y:S01]  /*0760*/  STG.E desc[UR6][R6.64+0x20], R5 ;  /* 0x0000200506007986 */ /* 0x010fe2000c101906 */
[----:B------:R-:W-:Y:S05]  /*0770*/  EXIT ;  /* 0x000000000000794d */ /* 0x000fea0003800000 */
.L_x_2:
[----:B------:R-:W-:-:S00]  /*0780*/  BRA `(.L_x_2) ;  /* 0xfffffffc00fc7947 */ /* 0x000fc0000383ffff */
[----:B------:R-:W-:-:S00]  /*0790*/  NOP ;  /* 0x0000000000007918 */ /* 0x000fc00000000000 */
        /* <DEDUP_REMOVED lines=14> */
.L_x_8:


//--------------------- .text._Z16exchange_faces_3Pf --------------------------
	.section	.text._Z16exchange_faces_3Pf,"ax",@progbits
	.align	128
        .global         _Z16exchange_faces_3Pf
        .type           _Z16exchange_faces_3Pf,@function
        .size           _Z16exchange_faces_3Pf,(.L_x_9 - _Z16exchange_faces_3Pf)
        .other          _Z16exchange_faces_3Pf,@"STO_CUDA_ENTRY STV_DEFAULT"
_Z16exchange_faces_3Pf:
.text._Z16exchange_faces_3Pf:
[----:B------:R-:W-:Y:S01]  /*0000*/  LDC R1, c[0x0][0x37c] ;  /* 0x0000df00ff017b82 */ /* 0x000fe20000000800 */
[----:B------:R-:W0:Y:S07]  /*0010*/  S2R R3, SR_TID.X ;  /* 0x0000000000037919 */ /* 0x000e2e0000002100 */
[----:B------:R-:W0:Y:S01]  /*0020*/  S2UR UR4, SR_CTAID.X ;  /* 0x00000000000479c3 */ /* 0x000e220000002500 */
[----:B------:R-:W1:Y:S01]  /*0030*/  LDCU.64 UR8, c[0x0][0x380] ;  /* 0x00007000ff0877ac */ /* 0x000e620008000a00 */
[----:B------:R-:W2:Y:S01]  /*0040*/  S2R R5, SR_TID.Y ;  /* 0x0000000000057919 */ /* 0x000ea20000002200 */
[----:B------:R-:W3:Y:S05]  /*0050*/  S2R R7, SR_TID.Z ;  /* 0x0000000000077919 */ /* 0x000eea0000002300 */
[----:B------:R-:W0:Y:S08]  /*0060*/  LDC R2, c[0x0][0x360] ;  /* 0x0000d800ff027b82 */ /* 0x000e300000000800 */
[----:B------:R-:W2:Y:S08]  /*0070*/  S2UR UR5, SR_CTAID.Y ;  /* 0x00000000000579c3 */ /* 0x000eb00000002600 */
[----:B------:R-:W2:Y:S08]  /*0080*/  LDC R0, c[0x0][0x364] ;  /* 0x0000d900ff007b82 */ /* 0x000eb00000000800 */
[----:B------:R-:W3:Y:S01]  /*0090*/  S2UR UR6, SR_CTAID.Z ;  /* 0x00000000000679c3 */ /* 0x000ee20000002700 */
[----:B0-----:R-:W-:-:S02]  /*00a0*/  IMAD R2, R2, UR4, R3 ;  /* 0x0000000402027c24 */ /* 0x001fc4000f8e0203 */
[----:B------:R-:W-:-:S03]  /*00b0*/  HFMA2 R3, -RZ, RZ, 0, 0 ;  /* 0x00000000ff037431 */ /* 0x000fc600000001ff */
[----:B------:R-:W-:Y:S02]  /*00c0*/  IADD3 R2, PT, PT, R2, 0x1, RZ ;  /* 0x0000000102027810 */ /* 0x000fe40007ffe0ff */
[----:B------:R-:W3:Y:S01]  /*00d0*/  LDC R4, c[0x0][0x368] ;  /* 0x0000da00ff047b82 */ /* 0x000ee20000000800 */
[----:B--2---:R-:W-:Y:S01]  /*00e0*/  IMAD R0, R0, UR5, R5 ;  /* 0x0000000500007c24 */ /* 0x004fe2000f8e0205 */
[----:B------:R-:W0:Y:S04]  /*00f0*/  LDCU.64 UR4, c[0x0][0x358] ;  /* 0x00006b00ff0477ac */ /* 0x000e280008000a00 */
[----:B------:R-:W-:-:S05]  /*0100*/  IADD3 R5, PT, PT, R0, 0x1, RZ ;  /* 0x0000000100057810 */ /* 0x000fca0007ffe0ff */
[----:B------:R-:W-:-:S04]  /*0110*/  IMAD.WIDE.U32 R2, R5, 0x22, R2 ;  /* 0x0000002205027825 */ /* 0x000fc800078e0002 */
[----:B---3--:R-:W-:-:S05]  /*0120*/  IMAD R0, R4, UR6, R7 ;  /* 0x0000000604007c24 */ /* 0x008fca000f8e0207 */
[----:B------:R-:W-:-:S05]  /*0130*/  IADD3 R5, PT, PT, R0, 0x1, RZ ;  /* 0x0000000100057810 */ /* 0x000fca0007ffe0ff */
[----:B------:R-:W-:-:S03]  /*0140*/  IMAD.WIDE.U32 R2, R5, 0x264, R2 ;  /* 0x0000026405027825 */ /* 0x000fc600078e0002 */
[----:B-1----:R-:W-:-:S04]  /*0150*/  LEA R4, P0, R2, UR8, 0x2 ;  /* 0x0000000802047c11 */ /* 0x002fc8000f8010ff */
[----:B------:R-:W-:-:S05]  /*0160*/  LEA.HI.X R5, R2, UR9, R3, 0x2, P0 ;  /* 0x0000000902057c11 */ /* 0x000fca00080f1403 */
[----:B0-----:R-:W2:Y:S04]  /*0170*/  LDG.E R3, desc[UR4][R4.64+0xac200] ;  /* 0x0ac2000404037981 */ /* 0x001ea8000c1e1900 */
[----:B------:R-:W3:Y:S04]  /*0180*/  LDG.E R7, desc[UR4][R4.64+0xac20] ;  /* 0x00ac200404077981 */ /* 0x000ee8000c1e1900 */
[----:B--2---:R-:W-:Y:S04]  /*0190*/  STG.E desc[UR4][R4.64], R3 ;  /* 0x0000000304007986 */ /* 0x004fe8000c101904 */
[----:B---3--:R-:W-:Y:S01]  /*01a0*/  STG.E desc[UR4][R4.64+0xb6e20], R7 ;  /* 0x0b6e200704007986 */ /* 0x008fe2000c101904 */
[----:B------:R-:W-:Y:S05]  /*01b0*/  EXIT ;  /* 0x000000000000794d */ /* 0x000fea0003800000 */
.L_x_3:
        /* <DEDUP_REMOVED lines=12> */
.L_x_9:


//--------------------- .text._Z16exchange_faces_2Pf --------------------------
	.section	.text._Z16exchange_faces_2Pf,"ax",@progbits
	.align	128
        .global         _Z16exchange_faces_2Pf
        .type           _Z16exchange_faces_2Pf,@function
        .size           _Z16exchange_faces_2Pf,(.L_x_10 - _Z16exchange_faces_2Pf)
        .other          _Z16exchange_faces_2Pf,@"STO_CUDA_ENTRY STV_DEFAULT"
_Z16exchange_faces_2Pf:
.text._Z16exchange_faces_2Pf:
        /* <DEDUP_REMOVED lines=28> */
.L_x_4:
        /* <DEDUP_REMOVED lines=12> */
.L_x_10:


//--------------------- .text._Z16exchange_faces_1Pf --------------------------
	.section	.text._Z16exchange_faces_1Pf,"ax",@progbits
	.align	128
        .global         _Z16exchange_faces_1Pf
        .type           _Z16exchange_faces_1Pf,@function
        .size           _Z16exchange_faces_1Pf,(.L_x_11 - _Z16exchange_faces_1Pf)
        .other          _Z16exchange_faces_1Pf,@"STO_CUDA_ENTRY STV_DEFAULT"
_Z16exchange_faces_1Pf:
.text._Z16exchange_faces_1Pf:
        /* <DEDUP_REMOVED lines=28> */
.L_x_5:
        /* <DEDUP_REMOVED lines=12> */
.L_x_11:


//--------------------- .text._Z16exchange_faces_0Pf --------------------------
	.section	.text._Z16exchange_faces_0Pf,"ax",@progbits
	.align	128
        .global         _Z16exchange_faces_0Pf
        .type           _Z16exchange_faces_0Pf,@function
        .size           _Z16exchange_faces_0Pf,(.L_x_12 - _Z16exchange_faces_0Pf)
        .other          _Z16exchange_faces_0Pf,@"STO_CUDA_ENTRY STV_DEFAULT"
_Z16exchange_faces_0Pf:
.text._Z16exchange_faces_0Pf:
[----:B------:R-:W-:Y:S01]  /*0000*/  LDC R1, c[0x0][0x37c] ;  /* 0x0000df00ff017b82 */ /* 0x000fe20000000800 */
[----:B------:R-:W0:Y:S07]  /*0010*/  S2R R5, SR_TID.Y ;  /* 0x0000000000057919 */ /* 0x000e2e0000002200 */
[----:B------:R-:W1:Y:S01]  /*0020*/  LDC R3, c[0x0][0x360] ;  /* 0x0000d800ff037b82 */ /* 0x000e620000000800 */
[----:B------:R-:W2:Y:S01]  /*0030*/  LDCU.64 UR8, c[0x0][0x380] ;  /* 0x00007000ff0877ac */ /* 0x000ea20008000a00 */
[----:B------:R-:W1:Y:S01]  /*0040*/  S2R R4, SR_TID.X ;  /* 0x0000000000047919 */ /* 0x000e620000002100 */
[----:B------:R-:W3:Y:S05]  /*0050*/  S2R R7, SR_TID.Z ;  /* 0x0000000000077919 */ /* 0x000eea0000002300 */
[----:B------:R-:W0:Y:S08]  /*0060*/  S2UR UR5, SR_CTAID.Y ;  /* 0x00000000000579c3 */ /* 0x000e300000002600 */
[----:B------:R-:W0:Y:S08]  /*0070*/  LDC R0, c[0x0][0x364] ;  /* 0x0000d900ff007b82 */ /* 0x000e300000000800 */
[----:B------:R-:W1:Y:S08]  /*0080*/  S2UR UR4, SR_CTAID.X ;  /* 0x00000000000479c3 */ /* 0x000e700000002500 */
[----:B------:R-:W3:Y:S08]  /*0090*/  S2UR UR6, SR_CTAID.Z ;  /* 0x00000000000679c3 */ /* 0x000ef00000002700 */
[----:B------:R-:W3:Y:S01]  /*00a0*/  LDC R6, c[0x0][0x368] ;  /* 0x0000da00ff067b82 */ /* 0x000ee20000000800 */
[----:B0-----:R-:W-:-:S05]  /*00b0*/  IMAD R0, R0, UR5, R5 ;  /* 0x0000000500007c24 */ /* 0x001fca000f8e0205 */
[----:B------:R-:W-:Y:S01]  /*00c0*/  IADD3 R2, PT, PT, R0, 0x1, RZ ;  /* 0x0000000100027810 */ /* 0x000fe20007ffe0ff */
[----:B-1----:R-:W-:Y:S01]  /*00d0*/  IMAD R0, R3, UR4, R4 ;  /* 0x0000000403007c24 */ /* 0x002fe2000f8e0204 */
[----:B------:R-:W0:Y:S03]  /*00e0*/  LDCU.64 UR4, c[0x0][0x358] ;  /* 0x00006b00ff0477ac */ /* 0x000e260008000a00 */
[----:B------:R-:W-:Y:S01]  /*00f0*/  IMAD.WIDE.U32 R2, R2, 0x264, RZ ;  /* 0x0000026402027825 */ /* 0x000fe200078e00ff */
[----:B------:R-:W-:-:S05]  /*0100*/  IADD3 R5, PT, PT, R0, 0x1, RZ ;  /* 0x0000000100057810 */ /* 0x000fca0007ffe0ff */
[----:B------:R-:W-:-:S04]  /*0110*/  IMAD.WIDE.U32 R2, R5, 0x22, R2 ;  /* 0x0000002205027825 */ /* 0x000fc800078e0002 */
[----:B---3--:R-:W-:-:S05]  /*0120*/  IMAD R0, R6, UR6, R7 ;  /* 0x0000000606007c24 */ /* 0x008fca000f8e0207 */
[----:B------:R-:W-:-:S05]  /*0130*/  IADD3 R5, PT, PT, R0, 0x1, RZ ;  /* 0x0000000100057810 */ /* 0x000fca0007ffe0ff */
[----:B------:R-:W-:-:S03]  /*0140*/  IMAD.WIDE.U32 R2, R5, 0x2b08, R2 ;  /* 0x00002b0805027825 */ /* 0x000fc600078e0002 */
[----:B--2---:R-:W-:-:S04]  /*0150*/  LEA R4, P0, R2, UR8, 0x2 ;  /* 0x0000000802047c11 */ /* 0x004fc8000f8010ff */
[----:B------:R-:W-:-:S05]  /*0160*/  LEA.HI.X R5, R2, UR9, R3, 0x2, P0 ;  /* 0x0000000902057c11 */ /* 0x000fca00080f1403 */
[----:B0-----:R-:W2:Y:S04]  /*0170*/  LDG.E R3, desc[UR4][R4.64+0x80] ;  /* 0x0000800404037981 */ /* 0x001ea8000c1e1900 */
[----:B------:R-:W3:Y:S04]  /*0180*/  LDG.E R7, desc[UR4][R4.64+0x4] ;  /* 0x0000040404077981 */ /* 0x000ee8000c1e1900 */
[----:B--2---:R-:W-:Y:S04]  /*0190*/  STG.E desc[UR4][R4.64], R3 ;  /* 0x0000000304007986 */ /* 0x004fe8000c101904 */
[----:B---3--:R-:W-:Y:S01]  /*01a0*/  STG.E desc[UR4][R4.64+0x84], R7 ;  /* 0x0000840704007986 */ /* 0x008fe2000c101904 */
[----:B------:R-:W-:Y:S05]  /*01b0*/  EXIT ;  /* 0x000000000000794d */ /* 0x000fea0003800000 */
.L_x_6:
        /* <DEDUP_REMOVED lines=12> */
.L_x_12:


//--------------------- .text._Z8rng_initP17curandStateXORWOW --------------------------
	.section	.text._Z8rng_initP17curandStateXORWOW,"ax",@progbits
	.align	128
        .global         _Z8rng_initP17curandStateXORWOW
        .type           _Z8rng_initP17curandStateXORWOW,@function
        .size           _Z8rng_initP17curandStateXORWOW,(.L_x_13 - _Z8rng_initP17curandStateXORWOW)
        .other          _Z8rng_initP17curandStateXORWOW,@"STO_CUDA_ENTRY STV_DEFAULT"
_Z8rng_initP17curandStateXORWOW:
.text._Z8rng_initP17curandStateXORWOW:
[----:B------:R-:W-:Y:S01]  /*0000*/  LDC R1, c[0x0][0x37c] ;  /* 0x0000df00ff017b82 */ /* 0x000fe20000000800 */
[----:B------:R-:W0:Y:S07]  /*0010*/  S2R R0, SR_TID.X ;  /* 0x0000000000007919 */ /* 0x000e2e0000002100 */
[----:B------:R-:W0:Y:S01]  /*0020*/  S2UR UR6, SR_CTAID.X ;  /* 0x00000000000679c3 */ /* 0x000e220000002500 */
[----:B------:R-:W1:Y:S07]  /*0030*/  LDCU.64 UR4, c[0x0][0x358] ;  /* 0x00006b00ff0477ac */ /* 0x000e6e0008000a00 */
[----:B------:R-:W0:Y:S02]  /*0040*/  LDC R7, c[0x0][0x360] ;  /* 0x0000d800ff077b82 */ /* 0x000e240000000800 */
[----:B0-----:R-:W-:Y:S01]  /*0050*/  IMAD R7, R7, UR6, R0 ;  /* 0x0000000607077c24 */ /* 0x001fe2000f8e0200 */
[----:B------:R-:W-:-:S05]  /*0060*/  CS2R R2, SR_CLOCKLO ;  /* 0x0000000000027805 */ /* 0x000fca0000015000 */
[----:B------:R-:W0:Y:S01]  /*0070*/  LDC.64 R4, c[0x0][0x380] ;  /* 0x0000e000ff047b82 */ /* 0x000e220000000a00 */
[----:B------:R-:W-:-:S04]  /*0080*/  IADD3 R0, P0, PT, R7, R2, RZ ;  /* 0x0000000207007210 */ /* 0x000fc80007f1e0ff */
[----:B------:R-:W-:Y:S01]  /*0090*/  LOP3.LUT R0, R0, 0xaad26b49, RZ, 0x3c, !PT ;  /* 0xaad26b4900007812 */ /* 0x000fe200078e3cff */
[----:B------:R-:W-:-:S04]  /*00a0*/  IMAD.X R2, RZ, RZ, R3, P0 ;  /* 0x000000ffff027224 */ /* 0x000fc800000e0603 */
[----:B------:R-:W-:Y:S01]  /*00b0*/  IMAD R0, R0, 0x4182bed5, RZ ;  /* 0x4182bed500007824 */ /* 0x000fe200078e02ff */
[----:B------:R-:W-:-:S03]  /*00c0*/  LOP3.LUT R2, R2, 0xf7dcefdd, RZ, 0x3c, !PT ;  /* 0xf7dcefdd02027812 */ /* 0x000fc600078e3cff */
[C---:B------:R-:W-:Y:S01]  /*00d0*/  VIADD R11, R0.reuse, 0x583f19 ;  /* 0x00583f19000b7836 */ /* 0x040fe20000000000 */
[----:B------:R-:W-:Y:S01]  /*00e0*/  LOP3.LUT R6, R0, 0x159a55e5, RZ, 0x3c, !PT ;  /* 0x159a55e500067812 */ /* 0x000fe200078e3cff */
[----:B------:R-:W-:-:S05]  /*00f0*/  IMAD R9, R2, -0x658354e5, RZ ;  /* 0x9a7cab1b02097824 */ /* 0x000fca00078e02ff */
[----:B------:R-:W-:Y:S01]  /*0100*/  LOP3.LUT R10, R9, 0x5491333, RZ, 0x3c, !PT ;  /* 0x05491333090a7812 */ /* 0x000fe200078e3cff */
[----:B0-----:R-:W-:Y:S01]  /*0110*/  IMAD.WIDE.U32 R2, R7, 0x30, R4 ;  /* 0x0000003007027825 */ /* 0x001fe200078e0004 */
[C---:B------:R-:W-:Y:S02]  /*0120*/  IADD3 R4, PT, PT, R0.reuse, 0x64f0c9, R9 ;  /* 0x0064f0c900047810 */ /* 0x040fe40007ffe009 */
[----:B------:R-:W-:Y:S01]  /*0130*/  IADD3 R7, PT, PT, R9, 0x1f123bb5, RZ ;  /* 0x1f123bb509077810 */ /* 0x000fe20007ffe0ff */
[----:B------:R-:W-:Y:S01]  /*0140*/  VIADD R5, R0, 0x75bcd15 ;  /* 0x075bcd1500057836 */ /* 0x000fe20000000000 */
[----:B-1----:R-:W-:Y:S04]  /*0150*/  STG.E.64 desc[UR4][R2.64+0x18], RZ ;  /* 0x000018ff02007986 */ /* 0x002fe8000c101b04 */
[----:B------:R-:W-:Y:S04]  /*0160*/  STG.E.64 desc[UR4][R2.64], R4 ;  /* 0x0000000402007986 */ /* 0x000fe8000c101b04 */
[----:B------:R-:W-:Y:S04]  /*0170*/  STG.E.64 desc[UR4][R2.64+0x8], R6 ;  /* 0x0000080602007986 */ /* 0x000fe8000c101b04 */
[----:B------:R-:W-:Y:S04]  /*0180*/  STG.E desc[UR4][R2.64+0x20], RZ ;  /* 0x000020ff02007986 */ /* 0x000fe8000c101904 */
[----:B------:R-:W-:Y:S04]  /*0190*/  STG.E.64 desc[UR4][R2.64+0x28], RZ ;  /* 0x000028ff02007986 */ /* 0x000fe8000c101b04 */
[----:B------:R-:W-:Y:S01]  /*01a0*/  STG.E.64 desc[UR4][R2.64+0x10], R10 ;  /* 0x0000100a02007986 */ /* 0x000fe2000c101b04 */
[----:B------:R-:W-:Y:S05]  /*01b0*/  EXIT ;  /* 0x000000000000794d */ /* 0x000fea0003800000 */
.L_x_7:
        /* <DEDUP_REMOVED lines=12> */
.L_x_13:


//--------------------- .nv.global.init           --------------------------
	.section	.nv.global.init,"aw",@progbits
	.align	4
.nv.global.init:
	.type		mrg32k3aM1SubSeq,@object
	.size		mrg32k3aM1SubSeq,(mrg32k3aM2SubSeq - mrg32k3aM1SubSeq)
mrg32k3aM1SubSeq:
        /*0000*/ 	.byte	0x0b, 0xcc, 0xee, 0x04, 0x73, 0x29, 0x8b, 0x6f, 0xf6, 0x53, 0x03, 0xf6, 0x23, 0xf6, 0xea, 0xda
        /* <DEDUP_REMOVED lines=125> */
	.type		mrg32k3aM2SubSeq,@object
	.size		mrg32k3aM2SubSeq,(mrg32k3aM1 - mrg32k3aM2SubSeq)
mrg32k3aM2SubSeq:
        /* <DEDUP_REMOVED lines=126> */
	.type		mrg32k3aM1,@object
	.size		mrg32k3aM1,(mrg32k3aM1Seq - mrg32k3aM1)
mrg32k3aM1:
        /* <DEDUP_REMOVED lines=144> */
	.type		mrg32k3aM1Seq,@object
	.size		mrg32k3aM1Seq,(mrg32k3aM2 - mrg32k3aM1Seq)
mrg32k3aM1Seq:
        /* <DEDUP_REMOVED lines=144> */
	.type		mrg32k3aM2,@object
	.size		mrg32k3aM2,(mrg32k3aM2Seq - mrg32k3aM2)
mrg32k3aM2:
        /* <DEDUP_REMOVED lines=144> */
	.type		mrg32k3aM2Seq,@object
	.size		mrg32k3aM2Seq,(precalc_xorwow_matrix - mrg32k3aM2Seq)
mrg32k3aM2Seq:
        /* <DEDUP_REMOVED lines=144> */
	.type		precalc_xorwow_matrix,@object
	.size		precalc_xorwow_matrix,(precalc_xorwow_offset_matrix - precalc_xorwow_matrix)
precalc_xorwow_matrix:
        /* <DEDUP_REMOVED lines=6400> */
	.type		precalc_xorwow_offset_matrix,@object
	.size		precalc_xorwow_offset_matrix,(.L_1 - precalc_xorwow_offset_matrix)
precalc_xorwow_offset_matrix:
        /* <DEDUP_REMOVED lines=6400> */
.L_1:


//--------------------- .nv.shared.reserved.0     --------------------------
	.section	.nv.shared.reserved.0,"aw",@nobits
	.weak		__nv_reservedSMEM_offset_0_alias
	.size		__nv_reservedSMEM_offset_0_alias, 0, 64
	.other		__nv_reservedSMEM_offset_0_alias,@"STO_CUDA_RESERVED_SHARED STV_DEFAULT"
__nv_reservedSMEM_offset_0_alias:
	.zero		0
	.zero		64


//--------------------- .nv.constant0._Z9mc_kernelIXadL_Z12delta_S_freePfmfEEEvS0_S0_P17curandStateXORWOW --------------------------
	.section	.nv.constant0._Z9mc_kernelIXadL_Z12delta_S_freePfmfEEEvS0_S0_P17curandStateXORWOW,"a",@progbits
	.sectionflags	@""
	.align	4
.nv.constant0._Z9mc_kernelIXadL_Z12delta_S_freePfmfEEEvS0_S0_P17curandStateXORWOW:
	.zero		920


//--------------------- .nv.constant0._Z16exchange_faces_3Pf --------------------------
	.section	.nv.constant0._Z16exchange_faces_3Pf,"a",@progbits
	.sectionflags	@""
	.align	4
.nv.constant0._Z16exchange_faces_3Pf:
	.zero		904


//--------------------- .nv.constant0._Z16exchange_faces_2Pf --------------------------
	.section	.nv.constant0._Z16exchange_faces_2Pf,"a",@progbits
	.sectionflags	@""
	.align	4
.nv.constant0._Z16exchange_faces_2Pf:
	.zero		904


//--------------------- .nv.constant0._Z16exchange_faces_1Pf --------------------------
	.section	.nv.constant0._Z16exchange_faces_1Pf,"a",@progbits
	.sectionflags	@""
	.align	4
.nv.constant0._Z16exchange_faces_1Pf:
	.zero		904


//--------------------- .nv.constant0._Z16exchange_faces_0Pf --------------------------
	.section	.nv.constant0._Z16exchange_faces_0Pf,"a",@progbits
	.sectionflags	@""
	.align	4
.nv.constant0._Z16exchange_faces_0Pf:
	.zero		904


//--------------------- .nv.constant0._Z8rng_initP17curandStateXORWOW --------------------------
	.section	.nv.constant0._Z8rng_initP17curandStateXORWOW,"a",@progbits
	.sectionflags	@""
	.align	4
.nv.constant0._Z8rng_initP17curandStateXORWOW:
	.zero		904


//--------------------- SYMBOLS --------------------------

	.type		.nv.reservedSmem.offset0,@object
	.size		.nv.reservedSmem.offset0,0x4
